//
// Generated by NVIDIA NVVM Compiler
//
// Compiler Build ID: CL-36424714
// Cuda compilation tools, release 13.0, V13.0.88
// Based on NVVM 20.0.0
//

.version 9.0
.target sm_100
.address_size 64

	// .globl	_Z12count_substrPixS_ii
.global .align 4 .u32 d_count;
// _ZZ12count_substrPixS_iiE18block_combinations has been demoted
// _ZZ12count_substrPixS_iiE24total_block_combinations has been demoted

.visible .entry _Z12count_substrPixS_ii(
	.param .u64 .ptr .align 1 _Z12count_substrPixS_ii_param_0,
	.param .u64 _Z12count_substrPixS_ii_param_1,
	.param .u64 .ptr .align 1 _Z12count_substrPixS_ii_param_2,
	.param .u32 _Z12count_substrPixS_ii_param_3,
	.param .u32 _Z12count_substrPixS_ii_param_4
)
{
	.reg .pred 	%p<12>;
	.reg .b32 	%r<46>;
	.reg .b64 	%rd<36>;
	// demoted variable
	.shared .align 4 .u32 _ZZ12count_substrPixS_iiE18block_combinations;
	// demoted variable
	.shared .align 4 .u32 _ZZ12count_substrPixS_iiE24total_block_combinations;
	ld.param.u64 	%rd16, [_Z12count_substrPixS_ii_param_0];
	ld.param.u64 	%rd17, [_Z12count_substrPixS_ii_param_1];
	ld.param.u64 	%rd18, [_Z12count_substrPixS_ii_param_2];
	ld.param.u32 	%r14, [_Z12count_substrPixS_ii_param_3];
	ld.param.u32 	%r15, [_Z12count_substrPixS_ii_param_4];
	mov.u32 	%r16, %ntid.x;
	mov.u32 	%r17, %ctaid.x;
	mov.u32 	%r1, %tid.x;
	mad.lo.s32 	%r2, %r16, %r17, %r1;
	setp.ne.s32 	%p1, %r2, 0;
	@%p1 bra 	$L__BB0_2;
	mov.b32 	%r18, 0;
	st.global.u32 	[d_count], %r18;
$L__BB0_2:
	setp.ne.s32 	%p2, %r1, 0;
	@%p2 bra 	$L__BB0_4;
	mov.b32 	%r19, 0;
	st.shared.u32 	[_ZZ12count_substrPixS_iiE18block_combinations], %r19;
	st.shared.u32 	[_ZZ12count_substrPixS_iiE24total_block_combinations], %r19;
$L__BB0_4:
	mul.lo.s32 	%r20, %r15, %r2;
	cvt.s64.s32 	%rd32, %r20;
	setp.le.s64 	%p3, %rd17, %rd32;
	@%p3 bra 	$L__BB0_20;
	cvt.s64.s32 	%rd2, %r15;
	setp.lt.s32 	%p4, %r15, 1;
	mov.b32 	%r45, 0;
	@%p4 bra 	$L__BB0_18;
	setp.lt.s32 	%p5, %r14, 1;
	add.s64 	%rd19, %rd32, %rd2;
	min.s64 	%rd3, %rd17, %rd19;
	@%p5 bra 	$L__BB0_21;
	cvta.to.global.u64 	%rd4, %rd18;
	cvta.to.global.u64 	%rd5, %rd16;
	mov.b32 	%r45, 0;
$L__BB0_8:
	mov.b32 	%r43, -1;
	mov.b32 	%r41, 0;
	mov.u32 	%r42, %r41;
	mov.u64 	%rd33, %rd32;
$L__BB0_9:
	mul.wide.u32 	%rd20, %r41, 4;
	add.s64 	%rd21, %rd4, %rd20;
	ld.global.s32 	%rd8, [%rd21];
	or.b64  	%rd22, %rd33, %rd8;
	and.b64  	%rd23, %rd22, -4294967296;
	setp.ne.s64 	%p6, %rd23, 0;
	@%p6 bra 	$L__BB0_11;
	cvt.u32.u64 	%r25, %rd8;
	cvt.u32.u64 	%r26, %rd33;
	rem.u32 	%r27, %r26, %r25;
	cvt.u64.u32 	%rd34, %r27;
	bra.uni 	$L__BB0_12;
$L__BB0_11:
	rem.s64 	%rd34, %rd33, %rd8;
$L__BB0_12:
	cvt.s64.s32 	%rd24, %r42;
	add.s64 	%rd25, %rd34, %rd24;
	shl.b64 	%rd26, %rd25, 2;
	add.s64 	%rd27, %rd5, %rd26;
	ld.global.u32 	%r8, [%rd27];
	setp.gt.s32 	%p7, %r43, %r8;
	mov.b32 	%r44, 0;
	@%p7 bra 	$L__BB0_17;
	setp.ne.s64 	%p8, %rd23, 0;
	@%p8 bra 	$L__BB0_15;
	cvt.u32.u64 	%r29, %rd8;
	cvt.u32.u64 	%r30, %rd33;
	div.u32 	%r31, %r30, %r29;
	cvt.u64.u32 	%rd33, %r31;
	bra.uni 	$L__BB0_16;
$L__BB0_15:
	div.s64 	%rd33, %rd33, %rd8;
$L__BB0_16:
	cvt.u32.u64 	%r33, %rd8;
	add.s32 	%r42, %r33, %r42;
	add.s32 	%r41, %r41, 1;
	setp.ne.s32 	%p9, %r41, %r14;
	mov.b32 	%r44, 1;
	mov.u32 	%r43, %r8;
	@%p9 bra 	$L__BB0_9;
$L__BB0_17:
	add.s32 	%r45, %r44, %r45;
	add.s64 	%rd32, %rd32, 1;
	setp.lt.s64 	%p10, %rd32, %rd3;
	@%p10 bra 	$L__BB0_8;
$L__BB0_18:
	atom.shared.add.u32 	%r36, [_ZZ12count_substrPixS_iiE18block_combinations], %r45;
	bar.sync 	0;
	atom.shared.exch.b32 	%r37, [_ZZ12count_substrPixS_iiE24total_block_combinations], 1;
	setp.ne.s32 	%p11, %r37, 0;
	@%p11 bra 	$L__BB0_20;
	ld.shared.u32 	%r38, [_ZZ12count_substrPixS_iiE18block_combinations];
	atom.global.add.u32 	%r39, [d_count], %r38;
$L__BB0_20:
	ret;
$L__BB0_21:
	cvt.u32.u64 	%r34, %rd32;
	add.s64 	%rd30, %rd32, 1;
	max.s64 	%rd31, %rd3, %rd30;
	cvt.u32.u64 	%r35, %rd31;
	sub.s32 	%r45, %r35, %r34;
	bra.uni 	$L__BB0_18;

}


// ===== COMPILED SASS (sm_100) =====

	.target	sm_100

	.elftype	@"ET_EXEC"


//--------------------- .note.nv.tkinfo           --------------------------
	.section	.note.nv.tkinfo,"",@"SHT_NOTE"
	.sectionflags	@"SHF_NOTE_NV_TKINFO"
	.tkinfo
        /*0018*/ 	.word	0x00000002
        /*0030*/ 	.string	""
        /*0030*/ 	.string	"ptxas"
        /*0030*/ 	.string	"Cuda compilation tools, release 13.0, V13.0.88"
        /*0030*/ 	.string	"Build cuda_13.0.r13.0/compiler.36424714_0"
        /*0030*/ 	.string	"-arch sm_100 -m 64 "



//--------------------- .note.nv.cuinfo           --------------------------
	.section	.note.nv.cuinfo,"",@"SHT_NOTE"
	.sectionflags	@"SHF_NOTE_NV_CUINFO"
        /*0018*/ 	.short	0x0002
        /*001a*/ 	.short	0x0064
        /*001c*/ 	.short	0x0082
	.zero		2


//--------------------- .nv.info                  --------------------------
	.section	.nv.info,"",@"SHT_CUDA_INFO"
	.align	4


	//----- nvinfo : EIATTR_REGCOUNT
	.align		4
        /*0000*/ 	.byte	0x04, 0x2f
        /*0002*/ 	.short	(.L_2 - .L_1)
	.align		4
.L_1:
        /*0004*/ 	.word	index@(_Z12count_substrPixS_ii)
        /*0008*/ 	.word	0x00000020


	//----- nvinfo : EIATTR_FRAME_SIZE
	.align		4
.L_2:
        /*000c*/ 	.byte	0x04, 0x11
        /*000e*/ 	.short	(.L_4 - .L_3)
	.align		4
.L_3:
        /*0010*/ 	.word	index@($__internal_1_$__cuda_sm20_rem_s64)
        /*0014*/ 	.word	0x00000000


	//----- nvinfo : EIATTR_FRAME_SIZE
	.align		4
.L_4:
        /*0018*/ 	.byte	0x04, 0x11
        /*001a*/ 	.short	(.L_6 - .L_5)
	.align		4
.L_5:
        /*001c*/ 	.word	index@($__internal_0_$__cuda_sm20_div_s64)
        /*0020*/ 	.word	0x00000000


	//----- nvinfo : EIATTR_FRAME_SIZE
	.align		4
.L_6:
        /*0024*/ 	.byte	0x04, 0x11
        /*0026*/ 	.short	(.L_8 - .L_7)
	.align		4
.L_7:
        /*0028*/ 	.word	index@(_Z12count_substrPixS_ii)
        /*002c*/ 	.word	0x00000000


	//----- nvinfo : EIATTR_MIN_STACK_SIZE
	.align		4
.L_8:
        /*0030*/ 	.byte	0x04, 0x12
        /*0032*/ 	.short	(.L_10 - .L_9)
	.align		4
.L_9:
        /*0034*/ 	.word	index@(_Z12count_substrPixS_ii)
        /*0038*/ 	.word	0x00000000
.L_10:


//--------------------- .nv.compat                --------------------------
	.section	.nv.compat,"",@"SHT_CUDA_COMPAT_INFO"
	.align	4
        /*0000*/ 	.byte	0x02, 0x09, 0x00, 0x00, 0x02, 0x02, 0x01, 0x00, 0x02, 0x05, 0x05, 0x00, 0x03, 0x07, 0x01, 0x01
        /*0010*/ 	.byte	0x02, 0x03, 0x00, 0x00, 0x02, 0x06, 0x01, 0x00, 0x04, 0x0b, 0x08, 0x00, 0x09, 0x00, 0x00, 0x00
        /*0020*/ 	.byte	0x00, 0x00, 0x00, 0x00


//--------------------- .nv.info._Z12count_substrPixS_ii --------------------------
	.section	.nv.info._Z12count_substrPixS_ii,"",@"SHT_CUDA_INFO"
	.sectionflags	@""
	.align	4


	//----- nvinfo : EIATTR_CUDA_API_VERSION
	.align		4
        /*0000*/ 	.byte	0x04, 0x37
        /*0002*/ 	.short	(.L_12 - .L_11)
.L_11:
        /*0004*/ 	.word	0x00000082


	//----- nvinfo : EIATTR_KPARAM_INFO
	.align		4
.L_12:
        /*0008*/ 	.byte	0x04, 0x17
        /*000a*/ 	.short	(.L_14 - .L_13)
.L_13:
        /*000c*/ 	.word	0x00000000
        /*0010*/ 	.short	0x0004
        /*0012*/ 	.short	0x001c
        /*0014*/ 	.byte	0x00, 0xf0, 0x11, 0x00


	//----- nvinfo : EIATTR_KPARAM_INFO
	.align		4
.L_14:
        /*0018*/ 	.byte	0x04, 0x17
        /*001a*/ 	.short	(.L_16 - .L_15)
.L_15:
        /*001c*/ 	.word	0x00000000
        /*0020*/ 	.short	0x0003
        /*0022*/ 	.short	0x0018
        /*0024*/ 	.byte	0x00, 0xf0, 0x11, 0x00


	//----- nvinfo : EIATTR_KPARAM_INFO
	.align		4
.L_16:
        /*0028*/ 	.byte	0x04, 0x17
        /*002a*/ 	.short	(.L_18 - .L_17)
.L_17:
        /*002c*/ 	.word	0x00000000
        /*0030*/ 	.short	0x0002
        /*0032*/ 	.short	0x0010
        /*0034*/ 	.byte	0x00, 0xf5, 0x21, 0x00


	//----- nvinfo : EIATTR_KPARAM_INFO
	.align		4
.L_18:
        /*0038*/ 	.byte	0x04, 0x17
        /*003a*/ 	.short	(.L_20 - .L_19)
.L_19:
        /*003c*/ 	.word	0x00000000
        /*0040*/ 	.short	0x0001
        /*0042*/ 	.short	0x0008
        /*0044*/ 	.byte	0x00, 0xf0, 0x21, 0x00


	//----- nvinfo : EIATTR_KPARAM_INFO
	.align		4
.L_20:
        /*0048*/ 	.byte	0x04, 0x17
        /*004a*/ 	.short	(.L_22 - .L_21)
.L_21:
        /*004c*/ 	.word	0x00000000
        /*0050*/ 	.short	0x0000
        /*0052*/ 	.short	0x0000
        /*0054*/ 	.byte	0x00, 0xf5, 0x21, 0x00


	//----- nvinfo : EIATTR_SPARSE_MMA_MASK
	.align		4
.L_22:
        /*0058*/ 	.byte	0x03, 0x50
        /*005a*/ 	.short	0x0000


	//----- nvinfo : EIATTR_MAXREG_COUNT
	.align		4
        /*005c*/ 	.byte	0x03, 0x1b
        /*005e*/ 	.short	0x00ff


	//----- nvinfo : EIATTR_NUM_BARRIERS
	.align		4
        /*0060*/ 	.byte	0x02, 0x4c
        /*0062*/ 	.byte	0x01
	.zero		1


	//----- nvinfo : EIATTR_MERCURY_ISA_VERSION
	.align		4
        /*0064*/ 	.byte	0x03, 0x5f
        /*0066*/ 	.short	0x0101


	//----- nvinfo : EIATTR_INT_WARP_WIDE_INSTR_OFFSETS
	.align		4
        /*0068*/ 	.byte	0x04, 0x31
        /*006a*/ 	.short	(.L_24 - .L_23)


	//   ....[0]....
.L_23:
        /*006c*/ 	.word	0x00000890


	//   ....[1]....
        /*0070*/ 	.word	0x000008a0


	//   ....[2]....
        /*0074*/ 	.word	0x000009a0


	//----- nvinfo : EIATTR_VRC_CTA_INIT_COUNT
	.align		4
.L_24:
        /*0078*/ 	.byte	0x02, 0x4a
	.zero		1
	.zero		1


	//----- nvinfo : EIATTR_EXIT_INSTR_OFFSETS
	.align		4
        /*007c*/ 	.byte	0x04, 0x1c
        /*007e*/ 	.short	(.L_26 - .L_25)


	//   ....[0]....
.L_25:
        /*0080*/ 	.word	0x00000140


	//   ....[1]....
        /*0084*/ 	.word	0x00000970


	//   ....[2]....
        /*0088*/ 	.word	0x00000a00


	//----- nvinfo : EIATTR_CRS_STACK_SIZE
	.align		4
.L_26:
        /*008c*/ 	.byte	0x04, 0x1e
        /*008e*/ 	.short	(.L_28 - .L_27)
.L_27:
        /*0090*/ 	.word	0x00000000


	//----- nvinfo : EIATTR_CBANK_PARAM_SIZE
	.align		4
.L_28:
        /*0094*/ 	.byte	0x03, 0x19
        /*0096*/ 	.short	0x0020


	//----- nvinfo : EIATTR_PARAM_CBANK
	.align		4
        /*0098*/ 	.byte	0x04, 0x0a
        /*009a*/ 	.short	(.L_30 - .L_29)
	.align		4
.L_29:
        /*009c*/ 	.word	index@(.nv.constant0._Z12count_substrPixS_ii)
        /*00a0*/ 	.short	0x0380
        /*00a2*/ 	.short	0x0020


	//----- nvinfo : EIATTR_SW_WAR
	.align		4
.L_30:
        /*00a4*/ 	.byte	0x04, 0x36
        /*00a6*/ 	.short	(.L_32 - .L_31)
.L_31:
        /*00a8*/ 	.word	0x00000008
.L_32:


//--------------------- .nv.callgraph             --------------------------
	.section	.nv.callgraph,"",@"SHT_CUDA_CALLGRAPH"
	.align	4
	.sectionentsize	8
	.align		4
        /*0000*/ 	.word	0x00000000
	.align		4
        /*0004*/ 	.word	0xffffffff
	.align		4
        /*0008*/ 	.word	0x00000000
	.align		4
        /*000c*/ 	.word	0xfffffffe
	.align		4
        /*0010*/ 	.word	0x00000000
	.align		4
        /*0014*/ 	.word	0xfffffffd
	.align		4
        /*0018*/ 	.word	0x00000000
	.align		4
        /*001c*/ 	.word	0xfffffffc


//--------------------- .nv.constant4             --------------------------
	.section	.nv.constant4,"a",@progbits
	.align	8
	.align		8
.nv.constant4:
        /*0000*/ 	.dword	d_count


//--------------------- .text._Z12count_substrPixS_ii --------------------------
	.section	.text._Z12count_substrPixS_ii,"ax",@progbits
	.align	128
        .global         _Z12count_substrPixS_ii
        .type           _Z12count_substrPixS_ii,@function
        .size           _Z12count_substrPixS_ii,(.L_x_14 - _Z12count_substrPixS_ii)
        .other          _Z12count_substrPixS_ii,@"STO_CUDA_ENTRY STV_DEFAULT"
_Z12count_substrPixS_ii:
.text._Z12count_substrPixS_ii:
[----:B------:R-:W-:Y:S01]  /*0000*/  LDC R1, c[0x0][0x37c] ;  /* 0x0000df00ff017b82 */ /* 0x000fe20000000800 */
[----:B------:R-:W0:Y:S01]  /*0010*/  S2R R3, SR_TID.X ;  /* 0x0000000000037919 */ /* 0x000e220000002100 */
[----:B------:R-:W1:Y:S06]  /*0020*/  LDCU UR4, c[0x0][0x360] ;  /* 0x00006c00ff0477ac */ /* 0x000e6c0008000800 */
[----:B------:R-:W2:Y:S01]  /*0030*/  LDC R7, c[0x0][0x39c] ;  /* 0x0000e700ff077b82 */ /* 0x000ea20000000800 */
[----:B------:R-:W1:Y:S01]  /*0040*/  S2R R0, SR_CTAID.X ;  /* 0x0000000000007919 */ /* 0x000e620000002500 */
[----:B------:R-:W3:Y:S01]  /*0050*/  LDCU.64 UR10, c[0x0][0x388] ;  /* 0x00007100ff0a77ac */ /* 0x000ee20008000a00 */
[----:B------:R-:W4:Y:S01]  /*0060*/  LDCU.64 UR8, c[0x0][0x358] ;  /* 0x00006b00ff0877ac */ /* 0x000f220008000a00 */
[----:B0-----:R-:W-:Y:S01]  /*0070*/  ISETP.NE.AND P2, PT, R3, RZ, PT ;  /* 0x000000ff0300720c */ /* 0x001fe20003f45270 */
[----:B-1----:R-:W-:-:S04]  /*0080*/  IMAD R0, R0, UR4, R3 ;  /* 0x0000000400007c24 */ /* 0x002fc8000f8e0203 */
[C---:B--2---:R-:W-:Y:S01]  /*0090*/  IMAD R2, R0.reuse, R7, RZ ;  /* 0x0000000700027224 */ /* 0x044fe200078e02ff */
[----:B------:R-:W-:-:S07]  /*00a0*/  ISETP.NE.AND P1, PT, R0, RZ, PT ;  /* 0x000000ff0000720c */ /* 0x000fce0003f25270 */
[----:B------:R-:W0:Y:S01]  /*00b0*/  @!P2 S2R R3, SR_CgaCtaId ;  /* 0x000000000003a919 */ /* 0x000e220000008800 */
[----:B---3--:R-:W-:Y:S02]  /*00c0*/  ISETP.GE.U32.AND P0, PT, R2, UR10, PT ;  /* 0x0000000a02007c0c */ /* 0x008fe4000bf06070 */
[----:B------:R-:W-:Y:S02]  /*00d0*/  SHF.R.S32.HI R4, RZ, 0x1f, R2 ;  /* 0x0000001fff047819 */ /* 0x000fe40000011402 */
[----:B------:R-:W-:Y:S02]  /*00e0*/  @!P2 MOV R0, 0x400 ;  /* 0x000004000000a802 */ /* 0x000fe40000000f00 */
[----:B------:R-:W-:Y:S01]  /*00f0*/  ISETP.GE.AND.EX P0, PT, R4, UR11, PT, P0 ;  /* 0x0000000b04007c0c */ /* 0x000fe2000bf06300 */
[----:B------:R-:W4:Y:S01]  /*0100*/  @!P1 LDC.64 R8, c[0x4][RZ] ;  /* 0x01000000ff089b82 */ /* 0x000f220000000a00 */
[----:B0-----:R-:W-:Y:S01]  /*0110*/  @!P2 LEA R0, R3, R0, 0x18 ;  /* 0x000000000300a211 */ /* 0x001fe200078ec0ff */
[----:B----4-:R0:W-:Y:S04]  /*0120*/  @!P1 STG.E desc[UR8][R8.64], RZ ;  /* 0x000000ff08009986 */ /* 0x0101e8000c101908 */
[----:B------:R0:W-:Y:S06]  /*0130*/  @!P2 STS.64 [R0], RZ ;  /* 0x000000ff0000a388 */ /* 0x0001ec0000000a00 */
[----:B------:R-:W-:Y:S05]  /*0140*/  @P0 EXIT ;  /* 0x000000000000094d */ /* 0x000fea0003800000 */
[----:B------:R-:W-:Y:S01]  /*0150*/  ISETP.GE.AND P0, PT, R7, 0x1, PT ;  /* 0x000000010700780c */ /* 0x000fe20003f06270 */
[----:B0-----:R-:W-:-:S12]  /*0160*/  IMAD.MOV.U32 R0, RZ, RZ, RZ ;  /* 0x000000ffff007224 */ /* 0x001fd800078e00ff */
[----:B------:R-:W-:Y:S05]  /*0170*/  @!P0 BRA `(.L_x_0) ;  /* 0x0000000400bc8947 */ /* 0x000fea0003800000 */
[----:B------:R-:W0:Y:S01]  /*0180*/  LDCU UR4, c[0x0][0x398] ;  /* 0x00007300ff0477ac */ /* 0x000e220008000800 */
[----:B------:R-:W-:Y:S01]  /*0190*/  IMAD.MOV.U32 R3, RZ, RZ, R4 ;  /* 0x000000ffff037224 */ /* 0x000fe200078e0004 */
[----:B------:R-:W-:-:S04]  /*01a0*/  IADD3 R5, P0, PT, R2, R7, RZ ;  /* 0x0000000702057210 */ /* 0x000fc80007f1e0ff */
[----:B------:R-:W-:Y:S02]  /*01b0*/  LEA.HI.X.SX32 R4, R7, R3, 0x1, P0 ;  /* 0x0000000307047211 */ /* 0x000fe400000f0eff */
[----:B------:R-:W-:-:S04]  /*01c0*/  ISETP.LT.U32.AND P0, PT, R5, UR10, PT ;  /* 0x0000000a05007c0c */ /* 0x000fc8000bf01070 */
[----:B------:R-:W-:-:S04]  /*01d0*/  ISETP.LT.AND.EX P0, PT, R4, UR11, PT, P0 ;  /* 0x0000000b04007c0c */ /* 0x000fc8000bf01300 */
[----:B------:R-:W-:Y:S01]  /*01e0*/  SEL R5, R5, UR10, P0 ;  /* 0x0000000a05057c07 */ /* 0x000fe20008000000 */
[----:B0-----:R-:W-:Y:S01]  /*01f0*/  UISETP.GE.AND UP0, UPT, UR4, 0x1, UPT ;  /* 0x000000010400788c */ /* 0x001fe2000bf06270 */
[----:B------:R-:W-:-:S08]  /*0200*/  SEL R4, R4, UR11, P0 ;  /* 0x0000000b04047c07 */ /* 0x000fd00008000000 */
[----:B------:R-:W-:Y:S05]  /*0210*/  BRA.U UP0, `(.L_x_1) ;  /* 0x00000001001c7547 */ /* 0x000fea000b800000 */
[----:B------:R-:W-:-:S05]  /*0220*/  IADD3 R0, P0, PT, R2, 0x1, RZ ;  /* 0x0000000102007810 */ /* 0x000fca0007f1e0ff */
[----:B------:R-:W-:Y:S01]  /*0230*/  IMAD.X R3, RZ, RZ, R3, P0 ;  /* 0x000000ffff037224 */ /* 0x000fe200000e0603 */
[----:B------:R-:W-:-:S04]  /*0240*/  ISETP.GT.U32.AND P0, PT, R5, R0, PT ;  /* 0x000000000500720c */ /* 0x000fc80003f04070 */
[----:B------:R-:W-:-:S04]  /*0250*/  ISETP.GT.AND.EX P0, PT, R4, R3, PT, P0 ;  /* 0x000000030400720c */ /* 0x000fc80003f04300 */
[----:B------:R-:W-:-:S05]  /*0260*/  SEL R5, R5, R0, P0 ;  /* 0x0000000005057207 */ /* 0x000fca0000000000 */
[----:B------:R-:W-:Y:S01]  /*0270*/  IMAD.IADD R0, R5, 0x1, -R2 ;  /* 0x0000000105007824 */ /* 0x000fe200078e0a02 */
[----:B------:R-:W-:Y:S06]  /*0280*/  BRA `(.L_x_0) ;  /* 0x0000000400787947 */ /* 0x000fec0003800000 */
.L_x_1:
[----:B------:R-:W-:Y:S01]  /*0290*/  BSSY.RECONVERGENT B1, `(.L_x_0) ;  /* 0x000005d000017945 */ /* 0x000fe20003800200 */
[----:B------:R-:W-:Y:S01]  /*02a0*/  IMAD.MOV.U32 R0, RZ, RZ, RZ ;  /* 0x000000ffff007224 */ /* 0x000fe200078e00ff */
[----:B------:R-:W0:Y:S01]  /*02b0*/  LDCU UR7, c[0x0][0x398] ;  /* 0x00007300ff0777ac */ /* 0x000e220008000800 */
[----:B------:R-:W1:Y:S05]  /*02c0*/  LDCU.64 UR12, c[0x0][0x380] ;  /* 0x00007000ff0c77ac */ /* 0x000e6a0008000a00 */
.L_x_11:
[----:B------:R-:W2:Y:S01]  /*02d0*/  LDC.64 R10, c[0x0][0x390] ;  /* 0x0000e400ff0a7b82 */ /* 0x000ea20000000a00 */
[----:B------:R-:W-:Y:S01]  /*02e0*/  HFMA2 R8, -RZ, RZ, 0, 0 ;  /* 0x00000000ff087431 */ /* 0x000fe200000001ff */
[----:B------:R-:W-:Y:S01]  /*02f0*/  BSSY.RECONVERGENT B0, `(.L_x_2) ;  /* 0x0000050000007945 */ /* 0x000fe20003800200 */
[----:B------:R-:W-:Y:S02]  /*0300*/  IMAD.MOV.U32 R6, RZ, RZ, -0x1 ;  /* 0xffffffffff067424 */ /* 0x000fe400078e00ff */
[----:B------:R-:W-:Y:S02]  /*0310*/  IMAD.MOV.U32 R7, RZ, RZ, RZ ;  /* 0x000000ffff077224 */ /* 0x000fe400078e00ff */
[----:B------:R-:W-:Y:S02]  /*0320*/  IMAD.MOV.U32 R12, RZ, RZ, R2 ;  /* 0x000000ffff0c7224 */ /* 0x000fe400078e0002 */
[----:B------:R-:W-:-:S07]  /*0330*/  IMAD.MOV.U32 R13, RZ, RZ, R3 ;  /* 0x000000ffff0d7224 */ /* 0x000fce00078e0003 */
.L_x_10:
[----:B--2---:R-:W-:-:S05]  /*0340*/  IMAD.WIDE.U32 R14, R7, 0x4, R10 ;  /* 0x00000004070e7825 */ /* 0x004fca00078e000a */
[----:B------:R-:W2:Y:S01]  /*0350*/  LDG.E R9, desc[UR8][R14.64] ;  /* 0x000000080e097981 */ /* 0x000ea2000c1e1900 */
[----:B------:R-:W-:Y:S01]  /*0360*/  BSSY.RECONVERGENT B2, `(.L_x_3) ;  /* 0x000001d000027945 */ /* 0x000fe20003800200 */
[----:B--2---:R-:W-:-:S04]  /*0370*/  SHF.R.S32.HI R21, RZ, 0x1f, R9 ;  /* 0x0000001fff157819 */ /* 0x004fc80000011409 */
[----:B------:R-:W-:-:S04]  /*0380*/  LOP3.LUT R20, R13, R21, RZ, 0xfc, !PT ;  /* 0x000000150d147212 */ /* 0x000fc800078efcff */
[----:B------:R-:W-:-:S13]  /*0390*/  ISETP.NE.AND.EX P0, PT, R20, RZ, PT, !PT ;  /* 0x000000ff1400720c */ /* 0x000fda0003f053f0 */
[----:B------:R-:W-:Y:S05]  /*03a0*/  @P0 BRA `(.L_x_4) ;  /* 0x0000000000500947 */ /* 0x000fea0003800000 */
[----:B------:R-:W2:Y:S01]  /*03b0*/  I2F.U32.RP R16, R9 ;  /* 0x0000000900107306 */ /* 0x000ea20000209000 */
[----:B------:R-:W-:Y:S01]  /*03c0*/  IMAD.MOV R17, RZ, RZ, -R9 ;  /* 0x000000ffff117224 */ /* 0x000fe200078e0a09 */
[----:B------:R-:W-:-:S06]  /*03d0*/  ISETP.NE.U32.AND P1, PT, R9, RZ, PT ;  /* 0x000000ff0900720c */ /* 0x000fcc0003f25070 */
[----:B--2---:R-:W2:Y:S02]  /*03e0*/  MUFU.RCP R16, R16 ;  /* 0x0000001000107308 */ /* 0x004ea40000001000 */
[----:B--2---:R-:W-:-:S06]  /*03f0*/  VIADD R14, R16, 0xffffffe ;  /* 0x0ffffffe100e7836 */ /* 0x004fcc0000000000 */
[----:B------:R2:W3:Y:S02]  /*0400*/  F2I.FTZ.U32.TRUNC.NTZ R15, R14 ;  /* 0x0000000e000f7305 */ /* 0x0004e4000021f000 */
[----:B--2---:R-:W-:Y:S02]  /*0410*/  IMAD.MOV.U32 R14, RZ, RZ, RZ ;  /* 0x000000ffff0e7224 */ /* 0x004fe400078e00ff */
[----:B---3--:R-:W-:-:S04]  /*0420*/  IMAD R17, R17, R15, RZ ;  /* 0x0000000f11117224 */ /* 0x008fc800078e02ff */
[----:B------:R-:W-:-:S06]  /*0430*/  IMAD.HI.U32 R15, R15, R17, R14 ;  /* 0x000000110f0f7227 */ /* 0x000fcc00078e000e */
[----:B------:R-:W-:-:S04]  /*0440*/  IMAD.HI.U32 R15, R15, R12, RZ ;  /* 0x0000000c0f0f7227 */ /* 0x000fc800078e00ff */
[----:B------:R-:W-:-:S04]  /*0450*/  IMAD.MOV R15, RZ, RZ, -R15 ;  /* 0x000000ffff0f7224 */ /* 0x000fc800078e0a0f */
[----:B------:R-:W-:Y:S02]  /*0460*/  IMAD R18, R9, R15, R12 ;  /* 0x0000000f09127224 */ /* 0x000fe400078e020c */
[----:B------:R-:W-:-:S03]  /*0470*/  IMAD.MOV.U32 R15, RZ, RZ, RZ ;  /* 0x000000ffff0f7224 */ /* 0x000fc600078e00ff */
[----:B------:R-:W-:-:S13]  /*0480*/  ISETP.GE.U32.AND P0, PT, R18, R9, PT ;  /* 0x000000091200720c */ /* 0x000fda0003f06070 */
[----:B------:R-:W-:-:S04]  /*0490*/  @P0 IADD3 R18, PT, PT, -R9, R18, RZ ;  /* 0x0000001209120210 */ /* 0x000fc80007ffe1ff */
[----:B------:R-:W-:-:S13]  /*04a0*/  ISETP.GE.U32.AND P0, PT, R18, R9, PT ;  /* 0x000000091200720c */ /* 0x000fda0003f06070 */
[----:B------:R-:W-:Y:S01]  /*04b0*/  @P0 IMAD.IADD R18, R18, 0x1, -R9 ;  /* 0x0000000112120824 */ /* 0x000fe200078e0a09 */
[----:B------:R-:W-:-:S05]  /*04c0*/  @!P1 LOP3.LUT R18, RZ, R9, RZ, 0x33, !PT ;  /* 0x00000009ff129212 */ /* 0x000fca00078e33ff */
[----:B------:R-:W-:Y:S01]  /*04d0*/  IMAD.MOV.U32 R14, RZ, RZ, R18 ;  /* 0x000000ffff0e7224 */ /* 0x000fe200078e0012 */
[----:B------:R-:W-:Y:S06]  /*04e0*/  BRA `(.L_x_5) ;  /* 0x0000000000107947 */ /* 0x000fec0003800000 */
.L_x_4:
[----:B------:R-:W-:Y:S01]  /*04f0*/  IMAD.MOV.U32 R23, RZ, RZ, R12 ;  /* 0x000000ffff177224 */ /* 0x000fe200078e000c */
[----:B------:R-:W-:Y:S01]  /*0500*/  MOV R22, 0x530 ;  /* 0x0000053000167802 */ /* 0x000fe20000000f00 */
[----:B------:R-:W-:-:S07]  /*0510*/  IMAD.MOV.U32 R24, RZ, RZ, R13 ;  /* 0x000000ffff187224 */ /* 0x000fce00078e000d */
[----:B01----:R-:W-:Y:S05]  /*0520*/  CALL.REL.NOINC `($__internal_1_$__cuda_sm20_rem_s64) ;  /* 0x0000000800847944 */ /* 0x003fea0003c00000 */
.L_x_5:
[----:B01----:R-:W-:Y:S05]  /*0530*/  BSYNC.RECONVERGENT B2 ;  /* 0x0000000000027941 */ /* 0x003fea0003800200 */
.L_x_3:
[----:B------:R-:W-:-:S04]  /*0540*/  IADD3 R16, P0, PT, R8, R14, RZ ;  /* 0x0000000e08107210 */ /* 0x000fc80007f1e0ff */
[----:B------:R-:W-:Y:S02]  /*0550*/  LEA.HI.X.SX32 R15, R8, R15, 0x1, P0 ;  /* 0x0000000f080f7211 */ /* 0x000fe400000f0eff */
[----:B------:R-:W-:-:S04]  /*0560*/  LEA R14, P0, R16, UR12, 0x2 ;  /* 0x0000000c100e7c11 */ /* 0x000fc8000f8010ff */
[----:B------:R-:W-:-:S06]  /*0570*/  LEA.HI.X R15, R16, UR13, R15, 0x2, P0 ;  /* 0x0000000d100f7c11 */ /* 0x000fcc00080f140f */
[----:B------:R-:W2:Y:S01]  /*0580*/  LDG.E R15, desc[UR8][R14.64] ;  /* 0x000000080e0f7981 */ /* 0x000ea2000c1e1900 */
[----:B------:R-:W-:Y:S01]  /*0590*/  IMAD.MOV.U32 R17, RZ, RZ, RZ ;  /* 0x000000ffff117224 */ /* 0x000fe200078e00ff */
[----:B--2---:R-:W-:-:S13]  /*05a0*/  ISETP.GT.AND P0, PT, R6, R15, PT ;  /* 0x0000000f0600720c */ /* 0x004fda0003f04270 */
[----:B------:R-:W-:Y:S05]  /*05b0*/  @P0 BRA `(.L_x_6) ;  /* 0x00000000008c0947 */ /* 0x000fea0003800000 */
[----:B------:R-:W-:Y:S01]  /*05c0*/  ISETP.NE.AND.EX P0, PT, R20, RZ, PT, !PT ;  /* 0x000000ff1400720c */ /* 0x000fe20003f053f0 */
[----:B------:R-:W-:-:S12]  /*05d0*/  BSSY.RECONVERGENT B2, `(.L_x_7) ;  /* 0x000001b000027945 */ /* 0x000fd80003800200 */
[----:B------:R-:W-:Y:S05]  /*05e0*/  @P0 BRA `(.L_x_8) ;  /* 0x0000000000540947 */ /* 0x000fea0003800000 */
[----:B------:R-:W0:Y:S01]  /*05f0*/  I2F.U32.RP R6, R9 ;  /* 0x0000000900067306 */ /* 0x000e220000209000 */
[----:B------:R-:W-:Y:S01]  /*0600*/  IMAD.MOV R13, RZ, RZ, -R9 ;  /* 0x000000ffff0d7224 */ /* 0x000fe200078e0a09 */
[----:B------:R-:W-:-:S06]  /*0610*/  ISETP.NE.U32.AND P2, PT, R9, RZ, PT ;  /* 0x000000ff0900720c */ /* 0x000fcc0003f45070 */
[----:B0-----:R-:W0:Y:S02]  /*0620*/  MUFU.RCP R6, R6 ;  /* 0x0000000600067308 */ /* 0x001e240000001000 */
[----:B0-----:R-:W-:-:S06]  /*0630*/  IADD3 R16, PT, PT, R6, 0xffffffe, RZ ;  /* 0x0ffffffe06107810 */ /* 0x001fcc0007ffe0ff */
[----:B------:R0:W1:Y:S02]  /*0640*/  F2I.FTZ.U32.TRUNC.NTZ R17, R16 ;  /* 0x0000001000117305 */ /* 0x000064000021f000 */
[----:B0-----:R-:W-:Y:S02]  /*0650*/  IMAD.MOV.U32 R16, RZ, RZ, RZ ;  /* 0x000000ffff107224 */ /* 0x001fe400078e00ff */
[----:B-1----:R-:W-:-:S04]  /*0660*/  IMAD R13, R13, R17, RZ ;  /* 0x000000110d0d7224 */ /* 0x002fc800078e02ff */
[----:B------:R-:W-:-:S06]  /*0670*/  IMAD.HI.U32 R13, R17, R13, R16 ;  /* 0x0000000d110d7227 */ /* 0x000fcc00078e0010 */
[----:B------:R-:W-:-:S04]  /*0680*/  IMAD.HI.U32 R14, R13, R12, RZ ;  /* 0x0000000c0d0e7227 */ /* 0x000fc800078e00ff */
[----:B------:R-:W-:-:S04]  /*0690*/  IMAD.MOV R13, RZ, RZ, -R14 ;  /* 0x000000ffff0d7224 */ /* 0x000fc800078e0a0e */
[----:B------:R-:W-:Y:S02]  /*06a0*/  IMAD R12, R9, R13, R12 ;  /* 0x0000000d090c7224 */ /* 0x000fe400078e020c */
[----:B------:R-:W-:-:S03]  /*06b0*/  IMAD.MOV.U32 R13, RZ, RZ, RZ ;  /* 0x000000ffff0d7224 */ /* 0x000fc600078e00ff */
[----:B------:R-:W-:-:S13]  /*06c0*/  ISETP.GE.U32.AND P0, PT, R12, R9, PT ;  /* 0x000000090c00720c */ /* 0x000fda0003f06070 */
[----:B------:R-:W-:Y:S02]  /*06d0*/  @P0 IMAD.IADD R12, R12, 0x1, -R9 ;  /* 0x000000010c0c0824 */ /* 0x000fe400078e0a09 */
[----:B------:R-:W-:-:S03]  /*06e0*/  @P0 VIADD R14, R14, 0x1 ;  /* 0x000000010e0e0836 */ /* 0x000fc60000000000 */
[----:B------:R-:W-:-:S13]  /*06f0*/  ISETP.GE.U32.AND P1, PT, R12, R9, PT ;  /* 0x000000090c00720c */ /* 0x000fda0003f26070 */
[----:B------:R-:W-:Y:S01]  /*0700*/  @P1 VIADD R14, R14, 0x1 ;  /* 0x000000010e0e1836 */ /* 0x000fe20000000000 */
[----:B------:R-:W-:-:S04]  /*0710*/  @!P2 LOP3.LUT R14, RZ, R9, RZ, 0x33, !PT ;  /* 0x00000009ff0ea212 */ /* 0x000fc800078e33ff */
[----:B------:R-:W-:Y:S01]  /*0720*/  MOV R12, R14 ;  /* 0x0000000e000c7202 */ /* 0x000fe20000000f00 */
[----:B------:R-:W-:Y:S06]  /*0730*/  BRA `(.L_x_9) ;  /* 0x0000000000107947 */ /* 0x000fec0003800000 */
.L_x_8:
[----:B------:R-:W-:Y:S01]  /*0740*/  IMAD.MOV.U32 R6, RZ, RZ, R12 ;  /* 0x000000ffff067224 */ /* 0x000fe200078e000c */
[----:B------:R-:W-:Y:S01]  /*0750*/  MOV R20, 0x780 ;  /* 0x0000078000147802 */ /* 0x000fe20000000f00 */
[----:B------:R-:W-:-:S07]  /*0760*/  IMAD.MOV.U32 R14, RZ, RZ, R13 ;  /* 0x000000ffff0e7224 */ /* 0x000fce00078e000d */
[----:B------:R-:W-:Y:S05]  /*0770*/  CALL.REL.NOINC `($__internal_0_$__cuda_sm20_div_s64) ;  /* 0x0000000000a47944 */ /* 0x000fea0003c00000 */
.L_x_9:
[----:B------:R-:W-:Y:S05]  /*0780*/  BSYNC.RECONVERGENT B2 ;  /* 0x0000000000027941 */ /* 0x000fea0003800200 */
.L_x_7:
[----:B------:R-:W-:Y:S02]  /*0790*/  VIADD R7, R7, 0x1 ;  /* 0x0000000107077836 */ /* 0x000fe40000000000 */
[----:B------:R-:W-:Y:S02]  /*07a0*/  IMAD.IADD R8, R9, 0x1, R8 ;  /* 0x0000000109087824 */ /* 0x000fe400078e0208 */
[----:B------:R-:W-:Y:S01]  /*07b0*/  IMAD.MOV.U32 R6, RZ, RZ, R15 ;  /* 0x000000ffff067224 */ /* 0x000fe200078e000f */
[----:B------:R-:W-:-:S13]  /*07c0*/  ISETP.NE.AND P0, PT, R7, UR7, PT ;  /* 0x0000000707007c0c */ /* 0x000fda000bf05270 */
[----:B------:R-:W-:Y:S05]  /*07d0*/  @P0 BRA `(.L_x_10) ;  /* 0xfffffff800d80947 */ /* 0x000fea000383ffff */
[----:B------:R-:W-:-:S07]  /*07e0*/  HFMA2 R17, -RZ, RZ, 0, 5.9604644775390625e-08 ;  /* 0x00000001ff117431 */ /* 0x000fce00000001ff */
.L_x_6:
[----:B------:R-:W-:Y:S05]  /*07f0*/  BSYNC.RECONVERGENT B0 ;  /* 0x0000000000007941 */ /* 0x000fea0003800200 */
.L_x_2:
[----:B------:R-:W-:Y:S01]  /*0800*/  IADD3 R2, P0, PT, R2, 0x1, RZ ;  /* 0x0000000102027810 */ /* 0x000fe20007f1e0ff */
[----:B------:R-:W-:-:S04]  /*0810*/  IMAD.IADD R0, R17, 0x1, R0 ;  /* 0x0000000111007824 */ /* 0x000fc800078e0200 */
[----:B------:R-:W-:Y:S01]  /*0820*/  IMAD.X R3, RZ, RZ, R3, P0 ;  /* 0x000000ffff037224 */ /* 0x000fe200000e0603 */
[----:B------:R-:W-:-:S04]  /*0830*/  ISETP.GE.U32.AND P0, PT, R2, R5, PT ;  /* 0x000000050200720c */ /* 0x000fc80003f06070 */
[----:B------:R-:W-:-:S13]  /*0840*/  ISETP.GE.AND.EX P0, PT, R3, R4, PT, P0 ;  /* 0x000000040300720c */ /* 0x000fda0003f06300 */
[----:B------:R-:W-:Y:S05]  /*0850*/  @!P0 BRA `(.L_x_11) ;  /* 0xfffffff8009c8947 */ /* 0x000fea000383ffff */
[----:B------:R-:W-:Y:S05]  /*0860*/  BSYNC.RECONVERGENT B1 ;  /* 0x0000000000017941 */ /* 0x000fea0003800200 */
.L_x_0:
[----:B------:R-:W0:Y:S01]  /*0870*/  S2R R4, SR_LANEID ;  /* 0x0000000000047919 */ /* 0x000e220000000000 */
[----:B------:R-:W1:Y:S08]  /*0880*/  S2UR UR6, SR_CgaCtaId ;  /* 0x00000000000679c3 */ /* 0x000e700000008800 */
[----:B------:R-:W2:Y:S01]  /*0890*/  REDUX.SUM UR14, R0 ;  /* 0x00000000000e73c4 */ /* 0x000ea2000000c000 */
[----:B------:R-:W-:Y:S01]  /*08a0*/  VOTEU.ANY UR4, UPT, PT ;  /* 0x0000000000047886 */ /* 0x000fe200038e0100 */
[----:B------:R-:W-:Y:S01]  /*08b0*/  UMOV UR5, 0x400 ;  /* 0x0000040000057882 */ /* 0x000fe20000000000 */
[----:B------:R-:W-:Y:S01]  /*08c0*/  UFLO.U32 UR4, UR4 ;  /* 0x00000004000472bd */ /* 0x000fe200080e0000 */
[----:B------:R-:W-:-:S02]  /*08d0*/  IMAD.MOV.U32 R3, RZ, RZ, 0x1 ;  /* 0x00000001ff037424 */ /* 0x000fc400078e00ff */
[----:B--2---:R-:W-:-:S03]  /*08e0*/  IMAD.U32 R2, RZ, RZ, UR14 ;  /* 0x0000000eff027e24 */ /* 0x004fc6000f8e00ff */
[----:B0-----:R-:W-:Y:S01]  /*08f0*/  ISETP.EQ.U32.AND P0, PT, R4, UR4, PT ;  /* 0x0000000404007c0c */ /* 0x001fe2000bf02070 */
[----:B------:R-:W-:Y:S02]  /*0900*/  UIADD3 UR4, UPT, UPT, UR5, 0x4, URZ ;  /* 0x0000000405047890 */ /* 0x000fe4000fffe0ff */
[----:B-1----:R-:W-:Y:S02]  /*0910*/  ULEA UR5, UR6, UR5, 0x18 ;  /* 0x0000000506057291 */ /* 0x002fe4000f8ec0ff */
[----:B------:R-:W-:-:S08]  /*0920*/  ULEA UR4, UR6, UR4, 0x18 ;  /* 0x0000000406047291 */ /* 0x000fd0000f8ec0ff */
[----:B------:R-:W-:Y:S01]  /*0930*/  @P0 ATOMS.ADD RZ, [UR5], R2 ;  /* 0x00000002ffff098c */ /* 0x000fe20008000005 */
[----:B------:R-:W-:Y:S06]  /*0940*/  BAR.SYNC.DEFER_BLOCKING 0x0 ;  /* 0x0000000000007b1d */ /* 0x000fec0000010000 */
[----:B------:R-:W0:Y:S02]  /*0950*/  ATOMS.EXCH R0, [UR4], R3 ;  /* 0x00000003ff00798c */ /* 0x000e24000c000004 */
[----:B0-----:R-:W-:-:S13]  /*0960*/  ISETP.NE.AND P0, PT, R0, RZ, PT ;  /* 0x000000ff0000720c */ /* 0x001fda0003f05270 */
[----:B------:R-:W-:Y:S05]  /*0970*/  @P0 EXIT ;  /* 0x000000000000094d */ /* 0x000fea0003800000 */
[----:B------:R-:W0:Y:S01]  /*0980*/  LDS R0, [UR5] ;  /* 0x00000005ff007984 */ /* 0x000e220008000800 */
[----:B------:R-:W1:Y:S01]  /*0990*/  LDC.64 R2, c[0x4][RZ] ;  /* 0x01000000ff027b82 */ /* 0x000e620000000a00 */
[----:B------:R-:W-:Y:S02]  /*09a0*/  VOTEU.ANY UR4, UPT, PT ;  /* 0x0000000000047886 */ /* 0x000fe400038e0100 */
[----:B------:R-:W-:Y:S02]  /*09b0*/  UFLO.U32 UR6, UR4 ;  /* 0x00000004000672bd */ /* 0x000fe400080e0000 */
[----:B------:R-:W-:-:S04]  /*09c0*/  UPOPC UR4, UR4 ;  /* 0x00000004000472bf */ /* 0x000fc80008000000 */
[----:B------:R-:W-:Y:S02]  /*09d0*/  ISETP.EQ.U32.AND P0, PT, R4, UR6, PT ;  /* 0x0000000604007c0c */ /* 0x000fe4000bf02070 */
[----:B0-----:R-:W-:-:S11]  /*09e0*/  IMAD R5, R0, UR4, RZ ;  /* 0x0000000400057c24 */ /* 0x001fd6000f8e02ff */
[----:B-1----:R-:W-:Y:S01]  /*09f0*/  @P0 REDG.E.ADD.STRONG.GPU desc[UR8][R2.64], R5 ;  /* 0x000000050200098e */ /* 0x002fe2000c12e108 */
[----:B------:R-:W-:Y:S05]  /*0a00*/  EXIT ;  /* 0x000000000000794d */ /* 0x000fea0003800000 */
        .weak           $__internal_0_$__cuda_sm20_div_s64
        .type           $__internal_0_$__cuda_sm20_div_s64,@function
        .size           $__internal_0_$__cuda_sm20_div_s64,($__internal_1_$__cuda_sm20_rem_s64 - $__internal_0_$__cuda_sm20_div_s64)
$__internal_0_$__cuda_sm20_div_s64:
[-C--:B------:R-:W-:Y:S02]  /*0a10*/  IADD3 R16, P1, PT, RZ, -R9.reuse, RZ ;  /* 0x80000009ff107210 */ /* 0x080fe40007f3e0ff */
[----:B------:R-:W-:Y:S02]  /*0a20*/  ISETP.GE.AND P0, PT, R21, RZ, PT ;  /* 0x000000ff1500720c */ /* 0x000fe40003f06270 */
[----:B------:R-:W-:Y:S01]  /*0a30*/  ISETP.GE.AND P3, PT, R14, RZ, PT ;  /* 0x000000ff0e00720c */ /* 0x000fe20003f66270 */
[----:B------:R-:W-:Y:S01]  /*0a40*/  IMAD.X R12, RZ, RZ, ~R21, P1 ;  /* 0x000000ffff0c7224 */ /* 0x000fe200008e0e15 */
[----:B------:R-:W-:-:S04]  /*0a50*/  SEL R16, R16, R9, !P0 ;  /* 0x0000000910107207 */ /* 0x000fc80004000000 */
[----:B------:R-:W-:-:S04]  /*0a60*/  SEL R17, R12, R21, !P0 ;  /* 0x000000150c117207 */ /* 0x000fc80004000000 */
[----:B------:R-:W0:Y:S08]  /*0a70*/  I2F.U64.RP R22, R16 ;  /* 0x0000001000167312 */ /* 0x000e300000309000 */
[----:B0-----:R-:W0:Y:S02]  /*0a80*/  MUFU.RCP R22, R22 ;  /* 0x0000001600167308 */ /* 0x001e240000001000 */
[----:B0-----:R-:W-:-:S06]  /*0a90*/  VIADD R12, R22, 0x1ffffffe ;  /* 0x1ffffffe160c7836 */ /* 0x001fcc0000000000 */
[----:B------:R-:W0:Y:S02]  /*0aa0*/  F2I.U64.TRUNC R12, R12 ;  /* 0x0000000c000c7311 */ /* 0x000e24000020d800 */
[----:B0-----:R-:W-:-:S04]  /*0ab0*/  IMAD.WIDE.U32 R18, R12, R16, RZ ;  /* 0x000000100c127225 */ /* 0x001fc800078e00ff */
[----:B------:R-:W-:Y:S01]  /*0ac0*/  IMAD R19, R12, R17, R19 ;  /* 0x000000110c137224 */ /* 0x000fe200078e0213 */
[----:B------:R-:W-:-:S03]  /*0ad0*/  IADD3 R23, P0, PT, RZ, -R18, RZ ;  /* 0x80000012ff177210 */ /* 0x000fc60007f1e0ff */
[----:B------:R-:W-:Y:S02]  /*0ae0*/  IMAD R19, R13, R16, R19 ;  /* 0x000000100d137224 */ /* 0x000fe400078e0213 */
[----:B------:R-:W-:-:S03]  /*0af0*/  IMAD.HI.U32 R18, R12, R23, RZ ;  /* 0x000000170c127227 */ /* 0x000fc600078e00ff */
[----:B------:R-:W-:Y:S01]  /*0b00*/  IADD3.X R25, PT, PT, RZ, ~R19, RZ, P0, !PT ;  /* 0x80000013ff197210 */ /* 0x000fe200007fe4ff */
[----:B------:R-:W-:-:S04]  /*0b10*/  IMAD.MOV.U32 R19, RZ, RZ, R12 ;  /* 0x000000ffff137224 */ /* 0x000fc800078e000c */
[----:B------:R-:W-:-:S04]  /*0b20*/  IMAD.WIDE.U32 R18, P0, R12, R25, R18 ;  /* 0x000000190c127225 */ /* 0x000fc80007800012 */
[C---:B------:R-:W-:Y:S02]  /*0b30*/  IMAD R27, R13.reuse, R25, RZ ;  /* 0x000000190d1b7224 */ /* 0x040fe400078e02ff */
[----:B------:R-:W-:-:S04]  /*0b40*/  IMAD.HI.U32 R18, P1, R13, R23, R18 ;  /* 0x000000170d127227 */ /* 0x000fc80007820012 */
[----:B------:R-:W-:Y:S01]  /*0b50*/  IMAD.HI.U32 R23, R13, R25, RZ ;  /* 0x000000190d177227 */ /* 0x000fe200078e00ff */
[----:B------:R-:W-:-:S03]  /*0b60*/  IADD3 R19, P2, PT, R27, R18, RZ ;  /* 0x000000121b137210 */ /* 0x000fc60007f5e0ff */
[----:B------:R-:W-:Y:S02]  /*0b70*/  IMAD.X R23, R23, 0x1, R13, P0 ;  /* 0x0000000117177824 */ /* 0x000fe400000e060d */
[----:B------:R-:W-:-:S03]  /*0b80*/  IMAD.WIDE.U32 R12, R19, R16, RZ ;  /* 0x00000010130c7225 */ /* 0x000fc600078e00ff */
[----:B------:R-:W-:Y:S01]  /*0b90*/  IADD3.X R23, PT, PT, RZ, RZ, R23, P2, P1 ;  /* 0x000000ffff177210 */ /* 0x000fe200017e2417 */
[----:B------:R-:W-:Y:S01]  /*0ba0*/  IMAD R13, R19, R17, R13 ;  /* 0x00000011130d7224 */ /* 0x000fe200078e020d */
[----:B------:R-:W-:-:S03]  /*0bb0*/  IADD3 R25, P0, PT, RZ, -R12, RZ ;  /* 0x8000000cff197210 */ /* 0x000fc60007f1e0ff */
[----:B------:R-:W-:Y:S02]  /*0bc0*/  IMAD R13, R23, R16, R13 ;  /* 0x00000010170d7224 */ /* 0x000fe400078e020d */
[----:B------:R-:W-:-:S04]  /*0bd0*/  IMAD.HI.U32 R18, R19, R25, RZ ;  /* 0x0000001913127227 */ /* 0x000fc800078e00ff */
[----:B------:R-:W-:Y:S01]  /*0be0*/  IMAD.X R12, RZ, RZ, ~R13, P0 ;  /* 0x000000ffff0c7224 */ /* 0x000fe200000e0e0d */
[----:B------:R-:W-:-:S03]  /*0bf0*/  IADD3 R13, P4, PT, RZ, -R6, RZ ;  /* 0x80000006ff0d7210 */ /* 0x000fc60007f9e0ff */
[----:B------:R-:W-:-:S04]  /*0c00*/  IMAD.WIDE.U32 R18, P0, R19, R12, R18 ;  /* 0x0000000c13127225 */ /* 0x000fc80007800012 */
[----:B------:R-:W-:Y:S01]  /*0c10*/  IMAD.HI.U32 R18, P1, R23, R25, R18 ;  /* 0x0000001917127227 */ /* 0x000fe20007820012 */
[----:B------:R-:W-:-:S03]  /*0c20*/  SEL R19, R13, R6, !P3 ;  /* 0x000000060d137207 */ /* 0x000fc60005800000 */
[CC--:B------:R-:W-:Y:S02]  /*0c30*/  IMAD R25, R23.reuse, R12.reuse, RZ ;  /* 0x0000000c17197224 */ /* 0x0c0fe400078e02ff */
[----:B------:R-:W-:-:S03]  /*0c40*/  IMAD.HI.U32 R6, R23, R12, RZ ;  /* 0x0000000c17067227 */ /* 0x000fc600078e00ff */
[----:B------:R-:W-:Y:S01]  /*0c50*/  IADD3 R18, P2, PT, R25, R18, RZ ;  /* 0x0000001219127210 */ /* 0x000fe20007f5e0ff */
[----:B------:R-:W-:Y:S02]  /*0c60*/  IMAD.X R13, RZ, RZ, ~R14, P4 ;  /* 0x000000ffff0d7224 */ /* 0x000fe400020e0e0e */
[----:B------:R-:W-:Y:S02]  /*0c70*/  IMAD.X R6, R6, 0x1, R23, P0 ;  /* 0x0000000106067824 */ /* 0x000fe400000e0617 */
[C---:B------:R-:W-:Y:S01]  /*0c80*/  IMAD.HI.U32 R12, R18.reuse, R19, RZ ;  /* 0x00000013120c7227 */ /* 0x040fe200078e00ff */
[-C--:B------:R-:W-:Y:S02]  /*0c90*/  SEL R23, R13, R14.reuse, !P3 ;  /* 0x0000000e0d177207 */ /* 0x080fe40005800000 */
[----:B------:R-:W-:Y:S01]  /*0ca0*/  IADD3.X R6, PT, PT, RZ, RZ, R6, P2, P1 ;  /* 0x000000ffff067210 */ /* 0x000fe200017e2406 */
[----:B------:R-:W-:Y:S01]  /*0cb0*/  IMAD.MOV.U32 R13, RZ, RZ, RZ ;  /* 0x000000ffff0d7224 */ /* 0x000fe200078e00ff */
[----:B------:R-:W-:Y:S01]  /*0cc0*/  LOP3.LUT R14, R21, R14, RZ, 0x3c, !PT ;  /* 0x0000000e150e7212 */ /* 0x000fe200078e3cff */
[----:B------:R-:W-:-:S04]  /*0cd0*/  IMAD.WIDE.U32 R12, R18, R23, R12 ;  /* 0x00000017120c7225 */ /* 0x000fc800078e000c */
[C---:B------:R-:W-:Y:S02]  /*0ce0*/  IMAD R25, R6.reuse, R23, RZ ;  /* 0x0000001706197224 */ /* 0x040fe400078e02ff */
[----:B------:R-:W-:-:S04]  /*0cf0*/  IMAD.HI.U32 R12, P0, R6, R19, R12 ;  /* 0x00000013060c7227 */ /* 0x000fc8000780000c */
[----:B------:R-:W-:Y:S01]  /*0d00*/  IMAD.HI.U32 R27, R6, R23, RZ ;  /* 0x00000017061b7227 */ /* 0x000fe200078e00ff */
[----:B------:R-:W-:-:S04]  /*0d10*/  IADD3 R25, P1, PT, R25, R12, RZ ;  /* 0x0000000c19197210 */ /* 0x000fc80007f3e0ff */
[----:B------:R-:W-:Y:S01]  /*0d20*/  IADD3.X R27, PT, PT, R27, RZ, RZ, P0, !PT ;  /* 0x000000ff1b1b7210 */ /* 0x000fe200007fe4ff */
[----:B------:R-:W-:-:S04]  /*0d30*/  IMAD.WIDE.U32 R12, R25, R16, RZ ;  /* 0x00000010190c7225 */ /* 0x000fc800078e00ff */
[----:B------:R-:W-:Y:S01]  /*0d40*/  IMAD.X R27, RZ, RZ, R27, P1 ;  /* 0x000000ffff1b7224 */ /* 0x000fe200008e061b */
[----:B------:R-:W-:Y:S01]  /*0d50*/  IADD3 R29, P1, PT, -R12, R19, RZ ;  /* 0x000000130c1d7210 */ /* 0x000fe20007f3e1ff */
[----:B------:R-:W-:-:S03]  /*0d60*/  IMAD R6, R25, R17, R13 ;  /* 0x0000001119067224 */ /* 0x000fc600078e020d */
[-C--:B------:R-:W-:Y:S01]  /*0d70*/  ISETP.GE.U32.AND P0, PT, R29, R16.reuse, PT ;  /* 0x000000101d00720c */ /* 0x080fe20003f06070 */
[----:B------:R-:W-:-:S04]  /*0d80*/  IMAD R6, R27, R16, R6 ;  /* 0x000000101b067224 */ /* 0x000fc800078e0206 */
[----:B------:R-:W-:Y:S01]  /*0d90*/  IMAD.X R23, R23, 0x1, ~R6, P1 ;  /* 0x0000000117177824 */ /* 0x000fe200008e0e06 */
[----:B------:R-:W-:Y:S02]  /*0da0*/  IADD3 R13, P1, PT, R29, -R16, RZ ;  /* 0x800000101d0d7210 */ /* 0x000fe40007f3e0ff */
[----:B------:R-:W-:Y:S02]  /*0db0*/  IADD3 R6, P2, PT, R25, 0x1, RZ ;  /* 0x0000000119067810 */ /* 0x000fe40007f5e0ff */
[C---:B------:R-:W-:Y:S01]  /*0dc0*/  ISETP.GE.U32.AND.EX P0, PT, R23.reuse, R17, PT, P0 ;  /* 0x000000111700720c */ /* 0x040fe20003f06100 */
[----:B------:R-:W-:Y:S02]  /*0dd0*/  IMAD.X R19, R23, 0x1, ~R17, P1 ;  /* 0x0000000117137824 */ /* 0x000fe400008e0e11 */
[----:B------:R-:W-:Y:S01]  /*0de0*/  IMAD.X R12, RZ, RZ, R27, P2 ;  /* 0x000000ffff0c7224 */ /* 0x000fe200010e061b */
[----:B------:R-:W-:Y:S02]  /*0df0*/  SEL R13, R13, R29, P0 ;  /* 0x0000001d0d0d7207 */ /* 0x000fe40000000000 */
[----:B------:R-:W-:-:S02]  /*0e00*/  SEL R25, R6, R25, P0 ;  /* 0x0000001906197207 */ /* 0x000fc40000000000 */
[----:B------:R-:W-:Y:S02]  /*0e10*/  SEL R19, R19, R23, P0 ;  /* 0x0000001713137207 */ /* 0x000fe40000000000 */
[----:B------:R-:W-:Y:S02]  /*0e20*/  ISETP.GE.U32.AND P1, PT, R13, R16, PT ;  /* 0x000000100d00720c */ /* 0x000fe40003f26070 */
[----:B------:R-:W-:Y:S02]  /*0e30*/  SEL R6, R12, R27, P0 ;  /* 0x0000001b0c067207 */ /* 0x000fe40000000000 */
[----:B------:R-:W-:Y:S02]  /*0e40*/  IADD3 R12, P2, PT, R25, 0x1, RZ ;  /* 0x00000001190c7810 */ /* 0x000fe40007f5e0ff */
[----:B------:R-:W-:Y:S02]  /*0e50*/  ISETP.GE.U32.AND.EX P0, PT, R19, R17, PT, P1 ;  /* 0x000000111300720c */ /* 0x000fe40003f06110 */
[----:B------:R-:W-:Y:S01]  /*0e60*/  ISETP.GE.AND P1, PT, R14, RZ, PT ;  /* 0x000000ff0e00720c */ /* 0x000fe20003f26270 */
[----:B------:R-:W-:Y:S01]  /*0e70*/  IMAD.X R13, RZ, RZ, R6, P2 ;  /* 0x000000ffff0d7224 */ /* 0x000fe200010e0606 */
[----:B------:R-:W-:-:S04]  /*0e80*/  SEL R12, R12, R25, P0 ;  /* 0x000000190c0c7207 */ /* 0x000fc80000000000 */
[----:B------:R-:W-:Y:S02]  /*0e90*/  SEL R13, R13, R6, P0 ;  /* 0x000000060d0d7207 */ /* 0x000fe40000000000 */
[-C--:B------:R-:W-:Y:S02]  /*0ea0*/  IADD3 R17, P2, PT, RZ, -R12.reuse, RZ ;  /* 0x8000000cff117210 */ /* 0x080fe40007f5e0ff */
[----:B------:R-:W-:Y:S02]  /*0eb0*/  ISETP.NE.U32.AND P0, PT, R9, RZ, PT ;  /* 0x000000ff0900720c */ /* 0x000fe40003f05070 */
[----:B------:R-:W-:Y:S01]  /*0ec0*/  SEL R12, R17, R12, !P1 ;  /* 0x0000000c110c7207 */ /* 0x000fe20004800000 */
[----:B------:R-:W-:Y:S01]  /*0ed0*/  IMAD.X R6, RZ, RZ, ~R13, P2 ;  /* 0x000000ffff067224 */ /* 0x000fe200010e0e0d */
[----:B------:R-:W-:Y:S01]  /*0ee0*/  ISETP.NE.AND.EX P0, PT, R21, RZ, PT, P0 ;  /* 0x000000ff1500720c */ /* 0x000fe20003f05300 */
[----:B------:R-:W-:-:S03]  /*0ef0*/  HFMA2 R21, -RZ, RZ, 0, 0 ;  /* 0x00000000ff157431 */ /* 0x000fc600000001ff */
[----:B------:R-:W-:Y:S02]  /*0f00*/  SEL R13, R6, R13, !P1 ;  /* 0x0000000d060d7207 */ /* 0x000fe40004800000 */
[----:B------:R-:W-:Y:S02]  /*0f10*/  SEL R12, R12, 0xffffffff, P0 ;  /* 0xffffffff0c0c7807 */ /* 0x000fe40000000000 */
[----:B------:R-:W-:Y:S01]  /*0f20*/  SEL R13, R13, 0xffffffff, P0 ;  /* 0xffffffff0d0d7807 */ /* 0x000fe20000000000 */
[----:B------:R-:W-:Y:S06]  /*0f30*/  RET.REL.NODEC R20 `(_Z12count_substrPixS_ii) ;  /* 0xfffffff014307950 */ /* 0x000fec0003c3ffff */
        .weak           $__internal_1_$__cuda_sm20_rem_s64
        .type           $__internal_1_$__cuda_sm20_rem_s64,@function
        .size           $__internal_1_$__cuda_sm20_rem_s64,(.L_x_14 - $__internal_1_$__cuda_sm20_rem_s64)
$__internal_1_$__cuda_sm20_rem_s64:
[----:B------:R-:W-:Y:S02]  /*0f40*/  IADD3 R14, P1, PT, RZ, -R9, RZ ;  /* 0x80000009ff0e7210 */ /* 0x000fe40007f3e0ff */
[----:B------:R-:W-:-:S03]  /*0f50*/  ISETP.GE.AND P0, PT, R21, RZ, PT ;  /* 0x000000ff1500720c */ /* 0x000fc60003f06270 */
[----:B------:R-:W-:Y:S01]  /*0f60*/  IMAD.X R16, RZ, RZ, ~R21, P1 ;  /* 0x000000ffff107224 */ /* 0x000fe200008e0e15 */
[----:B------:R-:W-:-:S04]  /*0f70*/  SEL R14, R14, R9, !P0 ;  /* 0x000000090e0e7207 */ /* 0x000fc80004000000 */
[----:B------:R-:W-:-:S04]  /*0f80*/  SEL R15, R16, R21, !P0 ;  /* 0x00000015100f7207 */ /* 0x000fc80004000000 */
[----:B------:R-:W0:Y:S08]  /*0f90*/  I2F.U64.RP R26, R14 ;  /* 0x0000000e001a7312 */ /* 0x000e300000309000 */
[----:B0-----:R-:W0:Y:S02]  /*0fa0*/  MUFU.RCP R26, R26 ;  /* 0x0000001a001a7308 */ /* 0x001e240000001000 */
[----:B0-----:R-:W-:Y:S01]  /*0fb0*/  VIADD R16, R26, 0x1ffffffe ;  /* 0x1ffffffe1a107836 */ /* 0x001fe20000000000 */
[----:B------:R-:W-:-:S05]  /*0fc0*/  IADD3 R26, P4, PT, RZ, -R23, RZ ;  /* 0x80000017ff1a7210 */ /* 0x000fca0007f9e0ff */
[----:B------:R-:W0:Y:S02]  /*0fd0*/  F2I.U64.TRUNC R16, R16 ;  /* 0x0000001000107311 */ /* 0x000e24000020d800 */
[----:B0-----:R-:W-:-:S04]  /*0fe0*/  IMAD.WIDE.U32 R18, R16, R14, RZ ;  /* 0x0000000e10127225 */ /* 0x001fc800078e00ff */
[----:B------:R-:W-:Y:S01]  /*0ff0*/  IMAD R19, R16, R15, R19 ;  /* 0x0000000f10137224 */ /* 0x000fe200078e0213 */
[----:B------:R-:W-:-:S03]  /*1000*/  IADD3 R25, P0, PT, RZ, -R18, RZ ;  /* 0x80000012ff197210 */ /* 0x000fc60007f1e0ff */
[----:B------:R-:W-:Y:S02]  /*1010*/  IMAD R19, R17, R14, R19 ;  /* 0x0000000e11137224 */ /* 0x000fe400078e0213 */
[----:B------:R-:W-:-:S04]  /*1020*/  IMAD.HI.U32 R18, R16, R25, RZ ;  /* 0x0000001910127227 */ /* 0x000fc800078e00ff */
[----:B------:R-:W-:Y:S02]  /*1030*/  IMAD.X R27, RZ, RZ, ~R19, P0 ;  /* 0x000000ffff1b7224 */ /* 0x000fe400000e0e13 */
[----:B------:R-:W-:Y:S02]  /*1040*/  IMAD.MOV.U32 R19, RZ, RZ, R16 ;  /* 0x000000ffff137224 */ /* 0x000fe400078e0010 */
[----:B------:R-:W-:-:S04]  /*1050*/  IMAD.WIDE.U32 R18, P0, R16, R27, R18 ;  /* 0x0000001b10127225 */ /* 0x000fc80007800012 */
[----:B------:R-:W-:-:S04]  /*1060*/  IMAD.HI.U32 R18, P1, R17, R25, R18 ;  /* 0x0000001911127227 */ /* 0x000fc80007820012 */
[CC--:B------:R-:W-:Y:S02]  /*1070*/  IMAD R19, R17.reuse, R27.reuse, RZ ;  /* 0x0000001b11137224 */ /* 0x0c0fe400078e02ff */
[----:B------:R-:W-:-:S03]  /*1080*/  IMAD.HI.U32 R25, R17, R27, RZ ;  /* 0x0000001b11197227 */ /* 0x000fc600078e00ff */
[----:B------:R-:W-:Y:S01]  /*1090*/  IADD3 R19, P2, PT, R19, R18, RZ ;  /* 0x0000001213137210 */ /* 0x000fe20007f5e0ff */
[----:B------:R-:W-:-:S04]  /*10a0*/  IMAD.X R25, R25, 0x1, R17, P0 ;  /* 0x0000000119197824 */ /* 0x000fc800000e0611 */
[C---:B------:R-:W-:Y:S01]  /*10b0*/  IMAD.WIDE.U32 R16, R19.reuse, R14, RZ ;  /* 0x0000000e13107225 */ /* 0x040fe200078e00ff */
[----:B------:R-:W-:Y:S02]  /*10c0*/  IADD3.X R25, PT, PT, RZ, RZ, R25, P2, P1 ;  /* 0x000000ffff197210 */ /* 0x000fe400017e2419 */
[----:B------:R-:W-:Y:S01]  /*10d0*/  ISETP.GE.AND P1, PT, R24, RZ, PT ;  /* 0x000000ff1800720c */ /* 0x000fe20003f26270 */
[----:B------:R-:W-:Y:S01]  /*10e0*/  IMAD R17, R19, R15, R17 ;  /* 0x0000000f13117224 */ /* 0x000fe200078e0211 */
[----:B------:R-:W-:-:S03]  /*10f0*/  IADD3 R27, P0, PT, RZ, -R16, RZ ;  /* 0x80000010ff1b7210 */ /* 0x000fc60007f1e0ff */
[----:B------:R-:W-:Y:S02]  /*1100*/  IMAD R16, R25, R14, R17 ;  /* 0x0000000e19107224 */ /* 0x000fe400078e0211 */
[----:B------:R-:W-:-:S03]  /*1110*/  IMAD.HI.U32 R18, R19, R27, RZ ;  /* 0x0000001b13127227 */ /* 0x000fc600078e00ff */
[----:B------:R-:W-:-:S05]  /*1120*/  IADD3.X R16, PT, PT, RZ, ~R16, RZ, P0, !PT ;  /* 0x80000010ff107210 */ /* 0x000fca00007fe4ff */
[----:B------:R-:W-:-:S04]  /*1130*/  IMAD.WIDE.U32 R18, P0, R19, R16, R18 ;  /* 0x0000001013127225 */ /* 0x000fc80007800012 */
[C---:B------:R-:W-:Y:S02]  /*1140*/  IMAD R17, R25.reuse, R16, RZ ;  /* 0x0000001019117224 */ /* 0x040fe400078e02ff */
[----:B------:R-:W-:Y:S01]  /*1150*/  IMAD.HI.U32 R18, P2, R25, R27, R18 ;  /* 0x0000001b19127227 */ /* 0x000fe20007840012 */
[----:B------:R-:W-:-:S03]  /*1160*/  SEL R19, R26, R23, !P1 ;  /* 0x000000171a137207 */ /* 0x000fc60004800000 */
[----:B------:R-:W-:Y:S01]  /*1170*/  IMAD.HI.U32 R16, R25, R16, RZ ;  /* 0x0000001019107227 */ /* 0x000fe200078e00ff */
[----:B------:R-:W-:-:S03]  /*1180*/  IADD3 R18, P3, PT, R17, R18, RZ ;  /* 0x0000001211127210 */ /* 0x000fc60007f7e0ff */
[----:B------:R-:W-:Y:S02]  /*1190*/  IMAD.X R23, RZ, RZ, ~R24, P4 ;  /* 0x000000ffff177224 */ /* 0x000fe400020e0e18 */
[----:B------:R-:W-:Y:S02]  /*11a0*/  IMAD.X R25, R16, 0x1, R25, P0 ;  /* 0x0000000110197824 */ /* 0x000fe400000e0619 */
[C---:B------:R-:W-:Y:S01]  /*11b0*/  IMAD.HI.U32 R16, R18.reuse, R19, RZ ;  /* 0x0000001312107227 */ /* 0x040fe200078e00ff */
[----:B------:R-:W-:Y:S02]  /*11c0*/  SEL R23, R23, R24, !P1 ;  /* 0x0000001817177207 */ /* 0x000fe40004800000 */
[----:B------:R-:W-:Y:S01]  /*11d0*/  IADD3.X R24, PT, PT, RZ, RZ, R25, P3, P2 ;  /* 0x000000ffff187210 */ /* 0x000fe20001fe4419 */
[----:B------:R-:W-:Y:S02]  /*11e0*/  IMAD.MOV.U32 R17, RZ, RZ, RZ ;  /* 0x000000ffff117224 */ /* 0x000fe400078e00ff */
[----:B------:R-:W-:-:S04]  /*11f0*/  IMAD.WIDE.U32 R16, R18, R23, R16 ;  /* 0x0000001712107225 */ /* 0x000fc800078e0010 */
[C---:B------:R-:W-:Y:S02]  /*1200*/  IMAD R25, R24.reuse, R23, RZ ;  /* 0x0000001718197224 */ /* 0x040fe400078e02ff */
[----:B------:R-:W-:-:S04]  /*1210*/  IMAD.HI.U32 R16, P0, R24, R19, R16 ;  /* 0x0000001318107227 */ /* 0x000fc80007800010 */
[----:B------:R-:W-:Y:S01]  /*1220*/  IMAD.HI.U32 R18, R24, R23, RZ ;  /* 0x0000001718127227 */ /* 0x000fe200078e00ff */
[----:B------:R-:W-:-:S03]  /*1230*/  IADD3 R25, P2, PT, R25, R16, RZ ;  /* 0x0000001019197210 */ /* 0x000fc60007f5e0ff */
[----:B------:R-:W-:Y:S02]  /*1240*/  IMAD.X R18, RZ, RZ, R18, P0 ;  /* 0x000000ffff127224 */ /* 0x000fe400000e0612 */
[----:B------:R-:W-:-:S04]  /*1250*/  IMAD.WIDE.U32 R16, R25, R14, RZ ;  /* 0x0000000e19107225 */ /* 0x000fc800078e00ff */
[----:B------:R-:W-:Y:S01]  /*1260*/  IMAD.X R27, RZ, RZ, R18, P2 ;  /* 0x000000ffff1b7224 */ /* 0x000fe200010e0612 */
[----:B------:R-:W-:Y:S01]  /*1270*/  IADD3 R29, P2, PT, -R16, R19, RZ ;  /* 0x00000013101d7210 */ /* 0x000fe20007f5e1ff */
[----:B------:R-:W-:-:S03]  /*1280*/  IMAD R25, R25, R15, R17 ;  /* 0x0000000f19197224 */ /* 0x000fc600078e0211 */
[-C--:B------:R-:W-:Y:S01]  /*1290*/  ISETP.GE.U32.AND P0, PT, R29, R14.reuse, PT ;  /* 0x0000000e1d00720c */ /* 0x080fe20003f06070 */
[----:B------:R-:W-:-:S05]  /*12a0*/  IMAD R16, R27, R14, R25 ;  /* 0x0000000e1b107224 */ /* 0x000fca00078e0219 */
[----:B------:R-:W-:Y:S02]  /*12b0*/  IADD3.X R23, PT, PT, ~R16, R23, RZ, P2, !PT ;  /* 0x0000001710177210 */ /* 0x000fe400017fe5ff */
[----:B------:R-:W-:Y:S02]  /*12c0*/  IADD3 R17, P2, PT, R29, -R14, RZ ;  /* 0x8000000e1d117210 */ /* 0x000fe40007f5e0ff */
[----:B------:R-:W-:-:S03]  /*12d0*/  ISETP.GE.U32.AND.EX P0, PT, R23, R15, PT, P0 ;  /* 0x0000000f1700720c */ /* 0x000fc60003f06100 */
[----:B------:R-:W-:Y:S01]  /*12e0*/  IMAD.X R19, R23, 0x1, ~R15, P2 ;  /* 0x0000000117137824 */ /* 0x000fe200010e0e0f */
[----:B------:R-:W-:-:S04]  /*12f0*/  SEL R17, R17, R29, P0 ;  /* 0x0000001d11117207 */ /* 0x000fc80000000000 */
[----:B------:R-:W-:Y:S01]  /*1300*/  SEL R19, R19, R23, P0 ;  /* 0x0000001713137207 */ /* 0x000fe20000000000 */
[----:B------:R-:W-:Y:S01]  /*1310*/  IMAD.MOV.U32 R23, RZ, RZ, 0x0 ;  /* 0x00000000ff177424 */ /* 0x000fe200078e00ff */
[CC--:B------:R-:W-:Y:S02]  /*1320*/  ISETP.GE.U32.AND P0, PT, R17.reuse, R14.reuse, PT ;  /* 0x0000000e1100720c */ /* 0x0c0fe40003f06070 */
[----:B------:R-:W-:Y:S02]  /*1330*/  IADD3 R14, P2, PT, R17, -R14, RZ ;  /* 0x8000000e110e7210 */ /* 0x000fe40007f5e0ff */
[----:B------:R-:W-:-:S03]  /*1340*/  ISETP.GE.U32.AND.EX P0, PT, R19, R15, PT, P0 ;  /* 0x0000000f1300720c */ /* 0x000fc60003f06100 */
[----:B------:R-:W-:Y:S01]  /*1350*/  IMAD.X R15, R19, 0x1, ~R15, P2 ;  /* 0x00000001130f7824 */ /* 0x000fe200010e0e0f */
[----:B------:R-:W-:-:S04]  /*1360*/  SEL R14, R14, R17, P0 ;  /* 0x000000110e0e7207 */ /* 0x000fc80000000000 */
[----:B------:R-:W-:Y:S02]  /*1370*/  SEL R15, R15, R19, P0 ;  /* 0x000000130f0f7207 */ /* 0x000fe40000000000 */
[-C--:B------:R-:W-:Y:S02]  /*1380*/  IADD3 R17, P2, PT, RZ, -R14.reuse, RZ ;  /* 0x8000000eff117210 */ /* 0x080fe40007f5e0ff */
[----:B------:R-:W-:Y:S02]  /*1390*/  ISETP.NE.U32.AND P0, PT, R9, RZ, PT ;  /* 0x000000ff0900720c */ /* 0x000fe40003f05070 */
[----:B------:R-:W-:Y:S01]  /*13a0*/  SEL R14, R17, R14, !P1 ;  /* 0x0000000e110e7207 */ /* 0x000fe20004800000 */
[----:B------:R-:W-:Y:S01]  /*13b0*/  IMAD.X R16, RZ, RZ, ~R15, P2 ;  /* 0x000000ffff107224 */ /* 0x000fe200010e0e0f */
[----:B------:R-:W-:-:S04]  /*13c0*/  ISETP.NE.AND.EX P0, PT, R21, RZ, PT, P0 ;  /* 0x000000ff1500720c */ /* 0x000fc80003f05300 */
[----:B------:R-:W-:Y:S02]  /*13d0*/  SEL R15, R16, R15, !P1 ;  /* 0x0000000f100f7207 */ /* 0x000fe40004800000 */
[----:B------:R-:W-:Y:S02]  /*13e0*/  SEL R14, R14, 0xffffffff, P0 ;  /* 0xffffffff0e0e7807 */ /* 0x000fe40000000000 */
[----:B------:R-:W-:Y:S01]  /*13f0*/  SEL R15, R15, 0xffffffff, P0 ;  /* 0xffffffff0f0f7807 */ /* 0x000fe20000000000 */
[----:B------:R-:W-:Y:S06]  /*1400*/  RET.REL.NODEC R22 `(_Z12count_substrPixS_ii) ;  /* 0xffffffe816fc7950 */ /* 0x000fec0003c3ffff */
.L_x_12:
[----:B------:R-:W-:-:S00]  /*1410*/  BRA `(.L_x_12) ;  /* 0xfffffffc00fc7947 */ /* 0x000fc0000383ffff */
[----:B------:R-:W-:-:S00]  /*1420*/  NOP ;  /* 0x0000000000007918 */ /* 0x000fc00000000000 */
        /* <DEDUP_REMOVED lines=13> */
.L_x_14:


//--------------------- .nv.shared._Z12count_substrPixS_ii --------------------------
	.section	.nv.shared._Z12count_substrPixS_ii,"aw",@nobits
	.sectionflags	@""
	.align	4
.nv.shared._Z12count_substrPixS_ii:
	.zero		1032


//--------------------- .nv.shared.reserved.0     --------------------------
	.section	.nv.shared.reserved.0,"aw",@nobits
	.weak		__nv_reservedSMEM_offset_0_alias
	.size		__nv_reservedSMEM_offset_0_alias, 0, 64
	.other		__nv_reservedSMEM_offset_0_alias,@"STO_CUDA_RESERVED_SHARED STV_DEFAULT"
__nv_reservedSMEM_offset_0_alias:
	.zero		0
	.zero		64


//--------------------- .nv.global                --------------------------
	.section	.nv.global,"aw",@nobits
	.align	4
.nv.global:
	.type		d_count,@object
	.size		d_count,(.L_0 - d_count)
d_count:
	.zero		4
.L_0:


//--------------------- .nv.constant0._Z12count_substrPixS_ii --------------------------
	.section	.nv.constant0._Z12count_substrPixS_ii,"a",@progbits
	.sectionflags	@""
	.align	4
.nv.constant0._Z12count_substrPixS_ii:
	.zero		928


//--------------------- SYMBOLS --------------------------

	.type		.nv.reservedSmem.offset0,@object
	.size		.nv.reservedSmem.offset0,0x4
	.type		.nv.reservedSmem.cap,@object
	.size		.nv.reservedSmem.cap,0x4
